//
// Generated by NVIDIA NVVM Compiler
//
// Compiler Build ID: CL-36424714
// Cuda compilation tools, release 13.0, V13.0.88
// Based on NVVM 20.0.0
//

.version 9.0
.target sm_100
.address_size 64

	// .globl	_Z8mykernelPiS_S_ii

.visible .entry _Z8mykernelPiS_S_ii(
	.param .u64 .ptr .align 1 _Z8mykernelPiS_S_ii_param_0,
	.param .u64 .ptr .align 1 _Z8mykernelPiS_S_ii_param_1,
	.param .u64 .ptr .align 1 _Z8mykernelPiS_S_ii_param_2,
	.param .u32 _Z8mykernelPiS_S_ii_param_3,
	.param .u32 _Z8mykernelPiS_S_ii_param_4
)
{
	.reg .pred 	%p<13>;
	.reg .b32 	%r<109>;
	.reg .b64 	%rd<40>;

	ld.param.u64 	%rd5, [_Z8mykernelPiS_S_ii_param_0];
	ld.param.u64 	%rd6, [_Z8mykernelPiS_S_ii_param_1];
	ld.param.u64 	%rd4, [_Z8mykernelPiS_S_ii_param_2];
	ld.param.u32 	%r32, [_Z8mykernelPiS_S_ii_param_3];
	ld.param.u32 	%r33, [_Z8mykernelPiS_S_ii_param_4];
	cvta.to.global.u64 	%rd1, %rd6;
	cvta.to.global.u64 	%rd2, %rd5;
	mov.u32 	%r34, %ctaid.y;
	mov.u32 	%r35, %ntid.y;
	mov.u32 	%r36, %tid.y;
	mad.lo.s32 	%r1, %r34, %r35, %r36;
	mov.u32 	%r37, %ctaid.x;
	mov.u32 	%r38, %ntid.x;
	mov.u32 	%r39, %tid.x;
	mad.lo.s32 	%r2, %r37, %r38, %r39;
	setp.ge.s32 	%p1, %r1, %r32;
	setp.ge.s32 	%p2, %r2, %r33;
	or.pred  	%p3, %p1, %p2;
	@%p3 bra 	$L__BB0_14;
	setp.lt.s32 	%p4, %r33, 1;
	mov.b32 	%r108, 0;
	@%p4 bra 	$L__BB0_13;
	mul.lo.s32 	%r3, %r32, %r1;
	and.b32  	%r4, %r33, 7;
	setp.lt.u32 	%p5, %r33, 8;
	mov.b32 	%r103, 0;
	mov.u32 	%r108, %r103;
	@%p5 bra 	$L__BB0_5;
	and.b32  	%r103, %r33, 2147483640;
	neg.s32 	%r97, %r103;
	shl.b32 	%r7, %r32, 3;
	add.s64 	%rd3, %rd2, 16;
	mov.b32 	%r108, 0;
	mul.wide.s32 	%rd11, %r32, 4;
	mov.u32 	%r95, %r3;
	mov.u32 	%r96, %r2;
$L__BB0_4:
	.pragma "nounroll";
	mul.wide.s32 	%rd7, %r95, 4;
	add.s64 	%rd8, %rd3, %rd7;
	ld.global.u32 	%r44, [%rd8+-16];
	mul.wide.s32 	%rd9, %r96, 4;
	add.s64 	%rd10, %rd1, %rd9;
	ld.global.u32 	%r45, [%rd10];
	mad.lo.s32 	%r46, %r45, %r44, %r108;
	ld.global.u32 	%r47, [%rd8+-12];
	add.s64 	%rd12, %rd10, %rd11;
	ld.global.u32 	%r48, [%rd12];
	mad.lo.s32 	%r49, %r48, %r47, %r46;
	ld.global.u32 	%r50, [%rd8+-8];
	add.s64 	%rd13, %rd12, %rd11;
	ld.global.u32 	%r51, [%rd13];
	mad.lo.s32 	%r52, %r51, %r50, %r49;
	ld.global.u32 	%r53, [%rd8+-4];
	add.s64 	%rd14, %rd13, %rd11;
	ld.global.u32 	%r54, [%rd14];
	mad.lo.s32 	%r55, %r54, %r53, %r52;
	ld.global.u32 	%r56, [%rd8];
	add.s64 	%rd15, %rd14, %rd11;
	ld.global.u32 	%r57, [%rd15];
	mad.lo.s32 	%r58, %r57, %r56, %r55;
	ld.global.u32 	%r59, [%rd8+4];
	add.s64 	%rd16, %rd15, %rd11;
	ld.global.u32 	%r60, [%rd16];
	mad.lo.s32 	%r61, %r60, %r59, %r58;
	ld.global.u32 	%r62, [%rd8+8];
	add.s64 	%rd17, %rd16, %rd11;
	ld.global.u32 	%r63, [%rd17];
	mad.lo.s32 	%r64, %r63, %r62, %r61;
	ld.global.u32 	%r65, [%rd8+12];
	add.s64 	%rd18, %rd17, %rd11;
	ld.global.u32 	%r66, [%rd18];
	mad.lo.s32 	%r108, %r66, %r65, %r64;
	add.s32 	%r97, %r97, 8;
	add.s32 	%r96, %r96, %r7;
	add.s32 	%r95, %r95, 8;
	setp.ne.s32 	%p6, %r97, 0;
	@%p6 bra 	$L__BB0_4;
$L__BB0_5:
	setp.eq.s32 	%p7, %r4, 0;
	@%p7 bra 	$L__BB0_13;
	and.b32  	%r19, %r33, 3;
	setp.lt.u32 	%p8, %r4, 4;
	@%p8 bra 	$L__BB0_8;
	add.s32 	%r68, %r103, %r3;
	mul.wide.s32 	%rd19, %r68, 4;
	add.s64 	%rd20, %rd2, %rd19;
	ld.global.u32 	%r69, [%rd20];
	mad.lo.s32 	%r70, %r103, %r32, %r2;
	mul.wide.s32 	%rd21, %r70, 4;
	add.s64 	%rd22, %rd1, %rd21;
	ld.global.u32 	%r71, [%rd22];
	mad.lo.s32 	%r72, %r71, %r69, %r108;
	ld.global.u32 	%r73, [%rd20+4];
	mul.wide.s32 	%rd23, %r32, 4;
	add.s64 	%rd24, %rd22, %rd23;
	ld.global.u32 	%r74, [%rd24];
	mad.lo.s32 	%r75, %r74, %r73, %r72;
	ld.global.u32 	%r76, [%rd20+8];
	add.s64 	%rd25, %rd24, %rd23;
	ld.global.u32 	%r77, [%rd25];
	mad.lo.s32 	%r78, %r77, %r76, %r75;
	ld.global.u32 	%r79, [%rd20+12];
	add.s64 	%rd26, %rd25, %rd23;
	ld.global.u32 	%r80, [%rd26];
	mad.lo.s32 	%r108, %r80, %r79, %r78;
	add.s32 	%r103, %r103, 4;
$L__BB0_8:
	setp.eq.s32 	%p9, %r19, 0;
	@%p9 bra 	$L__BB0_13;
	setp.eq.s32 	%p10, %r19, 1;
	@%p10 bra 	$L__BB0_11;
	add.s32 	%r82, %r103, %r3;
	mul.wide.s32 	%rd27, %r82, 4;
	add.s64 	%rd28, %rd2, %rd27;
	ld.global.u32 	%r83, [%rd28];
	mad.lo.s32 	%r84, %r103, %r32, %r2;
	mul.wide.s32 	%rd29, %r84, 4;
	add.s64 	%rd30, %rd1, %rd29;
	ld.global.u32 	%r85, [%rd30];
	mad.lo.s32 	%r86, %r85, %r83, %r108;
	ld.global.u32 	%r87, [%rd28+4];
	mul.wide.s32 	%rd31, %r32, 4;
	add.s64 	%rd32, %rd30, %rd31;
	ld.global.u32 	%r88, [%rd32];
	mad.lo.s32 	%r108, %r88, %r87, %r86;
	add.s32 	%r103, %r103, 2;
$L__BB0_11:
	and.b32  	%r89, %r33, 1;
	setp.eq.b32 	%p11, %r89, 1;
	not.pred 	%p12, %p11;
	@%p12 bra 	$L__BB0_13;
	add.s32 	%r90, %r103, %r3;
	mul.wide.s32 	%rd33, %r90, 4;
	add.s64 	%rd34, %rd2, %rd33;
	ld.global.u32 	%r91, [%rd34];
	mad.lo.s32 	%r92, %r103, %r32, %r2;
	mul.wide.s32 	%rd35, %r92, 4;
	add.s64 	%rd36, %rd1, %rd35;
	ld.global.u32 	%r93, [%rd36];
	mad.lo.s32 	%r108, %r93, %r91, %r108;
$L__BB0_13:
	mad.lo.s32 	%r94, %r1, 3, %r2;
	cvta.to.global.u64 	%rd37, %rd4;
	mul.wide.s32 	%rd38, %r94, 4;
	add.s64 	%rd39, %rd37, %rd38;
	st.global.u32 	[%rd39], %r108;
$L__BB0_14:
	ret;

}


// ===== COMPILED SASS (sm_100) =====

	.target	sm_100

	.elftype	@"ET_EXEC"


//--------------------- .note.nv.tkinfo           --------------------------
	.section	.note.nv.tkinfo,"",@"SHT_NOTE"
	.sectionflags	@"SHF_NOTE_NV_TKINFO"
	.tkinfo
        /*0018*/ 	.word	0x00000002
        /*0030*/ 	.string	""
        /*0030*/ 	.string	"ptxas"
        /*0030*/ 	.string	"Cuda compilation tools, release 13.0, V13.0.88"
        /*0030*/ 	.string	"Build cuda_13.0.r13.0/compiler.36424714_0"
        /*0030*/ 	.string	"-arch sm_100 -m 64 "



//--------------------- .note.nv.cuinfo           --------------------------
	.section	.note.nv.cuinfo,"",@"SHT_NOTE"
	.sectionflags	@"SHF_NOTE_NV_CUINFO"
        /*0018*/ 	.short	0x0002
        /*001a*/ 	.short	0x0064
        /*001c*/ 	.short	0x0082
	.zero		2


//--------------------- .nv.info                  --------------------------
	.section	.nv.info,"",@"SHT_CUDA_INFO"
	.align	4


	//----- nvinfo : EIATTR_REGCOUNT
	.align		4
        /*0000*/ 	.byte	0x04, 0x2f
        /*0002*/ 	.short	(.L_1 - .L_0)
	.align		4
.L_0:
        /*0004*/ 	.word	index@(_Z8mykernelPiS_S_ii)
        /*0008*/ 	.word	0x00000020


	//----- nvinfo : EIATTR_FRAME_SIZE
	.align		4
.L_1:
        /*000c*/ 	.byte	0x04, 0x11
        /*000e*/ 	.short	(.L_3 - .L_2)
	.align		4
.L_2:
        /*0010*/ 	.word	index@(_Z8mykernelPiS_S_ii)
        /*0014*/ 	.word	0x00000000


	//----- nvinfo : EIATTR_MIN_STACK_SIZE
	.align		4
.L_3:
        /*0018*/ 	.byte	0x04, 0x12
        /*001a*/ 	.short	(.L_5 - .L_4)
	.align		4
.L_4:
        /*001c*/ 	.word	index@(_Z8mykernelPiS_S_ii)
        /*0020*/ 	.word	0x00000000
.L_5:


//--------------------- .nv.compat                --------------------------
	.section	.nv.compat,"",@"SHT_CUDA_COMPAT_INFO"
	.align	4
        /*0000*/ 	.byte	0x02, 0x09, 0x00, 0x00, 0x02, 0x02, 0x01, 0x00, 0x02, 0x05, 0x05, 0x00, 0x03, 0x07, 0x01, 0x01
        /*0010*/ 	.byte	0x02, 0x03, 0x00, 0x00, 0x02, 0x06, 0x01, 0x00, 0x04, 0x0b, 0x08, 0x00, 0x09, 0x00, 0x00, 0x00
        /*0020*/ 	.byte	0x00, 0x00, 0x00, 0x00


//--------------------- .nv.info._Z8mykernelPiS_S_ii --------------------------
	.section	.nv.info._Z8mykernelPiS_S_ii,"",@"SHT_CUDA_INFO"
	.sectionflags	@""
	.align	4


	//----- nvinfo : EIATTR_CUDA_API_VERSION
	.align		4
        /*0000*/ 	.byte	0x04, 0x37
        /*0002*/ 	.short	(.L_7 - .L_6)
.L_6:
        /*0004*/ 	.word	0x00000082


	//----- nvinfo : EIATTR_KPARAM_INFO
	.align		4
.L_7:
        /*0008*/ 	.byte	0x04, 0x17
        /*000a*/ 	.short	(.L_9 - .L_8)
.L_8:
        /*000c*/ 	.word	0x00000000
        /*0010*/ 	.short	0x0004
        /*0012*/ 	.short	0x001c
        /*0014*/ 	.byte	0x00, 0xf0, 0x11, 0x00


	//----- nvinfo : EIATTR_KPARAM_INFO
	.align		4
.L_9:
        /*0018*/ 	.byte	0x04, 0x17
        /*001a*/ 	.short	(.L_11 - .L_10)
.L_10:
        /*001c*/ 	.word	0x00000000
        /*0020*/ 	.short	0x0003
        /*0022*/ 	.short	0x0018
        /*0024*/ 	.byte	0x00, 0xf0, 0x11, 0x00


	//----- nvinfo : EIATTR_KPARAM_INFO
	.align		4
.L_11:
        /*0028*/ 	.byte	0x04, 0x17
        /*002a*/ 	.short	(.L_13 - .L_12)
.L_12:
        /*002c*/ 	.word	0x00000000
        /*0030*/ 	.short	0x0002
        /*0032*/ 	.short	0x0010
        /*0034*/ 	.byte	0x00, 0xf5, 0x21, 0x00


	//----- nvinfo : EIATTR_KPARAM_INFO
	.align		4
.L_13:
        /*0038*/ 	.byte	0x04, 0x17
        /*003a*/ 	.short	(.L_15 - .L_14)
.L_14:
        /*003c*/ 	.word	0x00000000
        /*0040*/ 	.short	0x0001
        /*0042*/ 	.short	0x0008
        /*0044*/ 	.byte	0x00, 0xf5, 0x21, 0x00


	//----- nvinfo : EIATTR_KPARAM_INFO
	.align		4
.L_15:
        /*0048*/ 	.byte	0x04, 0x17
        /*004a*/ 	.short	(.L_17 - .L_16)
.L_16:
        /*004c*/ 	.word	0x00000000
        /*0050*/ 	.short	0x0000
        /*0052*/ 	.short	0x0000
        /*0054*/ 	.byte	0x00, 0xf5, 0x21, 0x00


	//----- nvinfo : EIATTR_SPARSE_MMA_MASK
	.align		4
.L_17:
        /*0058*/ 	.byte	0x03, 0x50
        /*005a*/ 	.short	0x0000


	//----- nvinfo : EIATTR_MAXREG_COUNT
	.align		4
        /*005c*/ 	.byte	0x03, 0x1b
        /*005e*/ 	.short	0x00ff


	//----- nvinfo : EIATTR_MERCURY_ISA_VERSION
	.align		4
        /*0060*/ 	.byte	0x03, 0x5f
        /*0062*/ 	.short	0x0101


	//----- nvinfo : EIATTR_VRC_CTA_INIT_COUNT
	.align		4
        /*0064*/ 	.byte	0x02, 0x4a
	.zero		1
	.zero		1


	//----- nvinfo : EIATTR_EXIT_INSTR_OFFSETS
	.align		4
        /*0068*/ 	.byte	0x04, 0x1c
        /*006a*/ 	.short	(.L_19 - .L_18)


	//   ....[0]....
.L_18:
        /*006c*/ 	.word	0x000000c0


	//   ....[1]....
        /*0070*/ 	.word	0x00000830


	//----- nvinfo : EIATTR_CBANK_PARAM_SIZE
	.align		4
.L_19:
        /*0074*/ 	.byte	0x03, 0x19
        /*0076*/ 	.short	0x0020


	//----- nvinfo : EIATTR_PARAM_CBANK
	.align		4
        /*0078*/ 	.byte	0x04, 0x0a
        /*007a*/ 	.short	(.L_21 - .L_20)
	.align		4
.L_20:
        /*007c*/ 	.word	index@(.nv.constant0._Z8mykernelPiS_S_ii)
        /*0080*/ 	.short	0x0380
        /*0082*/ 	.short	0x0020


	//----- nvinfo : EIATTR_SW_WAR
	.align		4
.L_21:
        /*0084*/ 	.byte	0x04, 0x36
        /*0086*/ 	.short	(.L_23 - .L_22)
.L_22:
        /*0088*/ 	.word	0x00000008
.L_23:


//--------------------- .nv.callgraph             --------------------------
	.section	.nv.callgraph,"",@"SHT_CUDA_CALLGRAPH"
	.align	4
	.sectionentsize	8
	.align		4
        /*0000*/ 	.word	0x00000000
	.align		4
        /*0004*/ 	.word	0xffffffff
	.align		4
        /*0008*/ 	.word	0x00000000
	.align		4
        /*000c*/ 	.word	0xfffffffe
	.align		4
        /*0010*/ 	.word	0x00000000
	.align		4
        /*0014*/ 	.word	0xfffffffd
	.align		4
        /*0018*/ 	.word	0x00000000
	.align		4
        /*001c*/ 	.word	0xfffffffc


//--------------------- .text._Z8mykernelPiS_S_ii --------------------------
	.section	.text._Z8mykernelPiS_S_ii,"ax",@progbits
	.align	128
        .global         _Z8mykernelPiS_S_ii
        .type           _Z8mykernelPiS_S_ii,@function
        .size           _Z8mykernelPiS_S_ii,(.L_x_5 - _Z8mykernelPiS_S_ii)
        .other          _Z8mykernelPiS_S_ii,@"STO_CUDA_ENTRY STV_DEFAULT"
_Z8mykernelPiS_S_ii:
.text._Z8mykernelPiS_S_ii:
[----:B------:R-:W-:Y:S01]  /*0000*/  LDC R1, c[0x0][0x37c] ;  /* 0x0000df00ff017b82 */ /* 0x000fe20000000800 */
[----:B------:R-:W0:Y:S07]  /*0010*/  S2R R4, SR_TID.X ;  /* 0x0000000000047919 */ /* 0x000e2e0000002100 */
[----:B------:R-:W1:Y:S01]  /*0020*/  LDC R17, c[0x0][0x364] ;  /* 0x0000d900ff117b82 */ /* 0x000e620000000800 */
[----:B------:R-:W1:Y:S07]  /*0030*/  S2R R0, SR_TID.Y ;  /* 0x0000000000007919 */ /* 0x000e6e0000002200 */
[----:B------:R-:W0:Y:S08]  /*0040*/  S2UR UR5, SR_CTAID.X ;  /* 0x00000000000579c3 */ /* 0x000e300000002500 */
[----:B------:R-:W0:Y:S08]  /*0050*/  LDC R19, c[0x0][0x360] ;  /* 0x0000d800ff137b82 */ /* 0x000e300000000800 */
[----:B------:R-:W1:Y:S08]  /*0060*/  S2UR UR4, SR_CTAID.Y ;  /* 0x00000000000479c3 */ /* 0x000e700000002600 */
[----:B------:R-:W2:Y:S01]  /*0070*/  LDC.64 R2, c[0x0][0x398] ;  /* 0x0000e600ff027b82 */ /* 0x000ea20000000a00 */
[----:B0-----:R-:W-:-:S02]  /*0080*/  IMAD R19, R19, UR5, R4 ;  /* 0x0000000513137c24 */ /* 0x001fc4000f8e0204 */
[----:B-1----:R-:W-:-:S03]  /*0090*/  IMAD R17, R17, UR4, R0 ;  /* 0x0000000411117c24 */ /* 0x002fc6000f8e0200 */
[----:B--2---:R-:W-:-:S04]  /*00a0*/  ISETP.GE.AND P0, PT, R19, R3, PT ;  /* 0x000000031300720c */ /* 0x004fc80003f06270 */
[----:B------:R-:W-:-:S13]  /*00b0*/  ISETP.GE.OR P0, PT, R17, R2, P0 ;  /* 0x000000021100720c */ /* 0x000fda0000706670 */
[----:B------:R-:W-:Y:S05]  /*00c0*/  @P0 EXIT ;  /* 0x000000000000094d */ /* 0x000fea0003800000 */
[----:B------:R-:W-:Y:S01]  /*00d0*/  ISETP.GE.AND P0, PT, R3, 0x1, PT ;  /* 0x000000010300780c */ /* 0x000fe20003f06270 */
[----:B------:R-:W0:Y:S01]  /*00e0*/  LDCU.64 UR6, c[0x0][0x358] ;  /* 0x00006b00ff0677ac */ /* 0x000e220008000a00 */
[----:B------:R-:W-:-:S11]  /*00f0*/  HFMA2 R29, -RZ, RZ, 0, 0 ;  /* 0x00000000ff1d7431 */ /* 0x000fd600000001ff */
[----:B------:R-:W-:Y:S05]  /*0100*/  @!P0 BRA `(.L_x_0) ;  /* 0x0000000400b88947 */ /* 0x000fea0003800000 */
[----:B------:R-:W-:Y:S01]  /*0110*/  ISETP.GE.U32.AND P1, PT, R3, 0x8, PT ;  /* 0x000000080300780c */ /* 0x000fe20003f26070 */
[----:B------:R-:W-:Y:S01]  /*0120*/  IMAD R0, R17, R2, RZ ;  /* 0x0000000211007224 */ /* 0x000fe200078e02ff */
[----:B------:R-:W-:Y:S02]  /*0130*/  LOP3.LUT R24, R3, 0x7, RZ, 0xc0, !PT ;  /* 0x0000000703187812 */ /* 0x000fe400078ec0ff */
[----:B------:R-:W-:Y:S02]  /*0140*/  MOV R21, RZ ;  /* 0x000000ff00157202 */ /* 0x000fe40000000f00 */
[----:B------:R-:W-:Y:S02]  /*0150*/  ISETP.NE.AND P0, PT, R24, RZ, PT ;  /* 0x000000ff1800720c */ /* 0x000fe40003f05270 */
[----:B------:R-:W-:-:S05]  /*0160*/  MOV R29, RZ ;  /* 0x000000ff001d7202 */ /* 0x000fca0000000f00 */
[----:B------:R-:W-:Y:S06]  /*0170*/  @!P1 BRA `(.L_x_1) ;  /* 0x0000000000c49947 */ /* 0x000fec0003800000 */
[----:B------:R-:W1:Y:S01]  /*0180*/  LDCU.64 UR4, c[0x0][0x380] ;  /* 0x00007000ff0477ac */ /* 0x000e620008000a00 */
[----:B------:R-:W-:Y:S02]  /*0190*/  LOP3.LUT R21, R3, 0x7ffffff8, RZ, 0xc0, !PT ;  /* 0x7ffffff803157812 */ /* 0x000fe400078ec0ff */
[----:B------:R-:W-:Y:S02]  /*01a0*/  MOV R29, RZ ;  /* 0x000000ff001d7202 */ /* 0x000fe40000000f00 */
[----:B------:R-:W-:Y:S02]  /*01b0*/  MOV R16, R0 ;  /* 0x0000000000107202 */ /* 0x000fe40000000f00 */
[----:B------:R-:W-:Y:S02]  /*01c0*/  MOV R23, R19 ;  /* 0x0000001300177202 */ /* 0x000fe40000000f00 */
[----:B------:R-:W-:Y:S01]  /*01d0*/  IADD3 R18, PT, PT, -R21, RZ, RZ ;  /* 0x000000ff15127210 */ /* 0x000fe20007ffe1ff */
[----:B-1----:R-:W-:-:S04]  /*01e0*/  UIADD3 UR4, UP0, UPT, UR4, 0x10, URZ ;  /* 0x0000001004047890 */ /* 0x002fc8000ff1e0ff */
[----:B------:R-:W-:-:S12]  /*01f0*/  UIADD3.X UR5, UPT, UPT, URZ, UR5, URZ, UP0, !UPT ;  /* 0x00000005ff057290 */ /* 0x000fd800087fe4ff */
.L_x_2:
[----:B------:R-:W1:Y:S01]  /*0200*/  LDC.64 R12, c[0x0][0x388] ;  /* 0x0000e200ff0c7b82 */ /* 0x000e620000000a00 */
[----:B------:R-:W-:Y:S02]  /*0210*/  MOV R4, UR4 ;  /* 0x0000000400047c02 */ /* 0x000fe40008000f00 */
[----:B------:R-:W-:-:S03]  /*0220*/  MOV R5, UR5 ;  /* 0x0000000500057c02 */ /* 0x000fc60008000f00 */
[----:B------:R-:W-:-:S05]  /*0230*/  IMAD.WIDE R4, R16, 0x4, R4 ;  /* 0x0000000410047825 */ /* 0x000fca00078e0204 */
[----:B0-----:R-:W2:Y:S04]  /*0240*/  LDG.E R26, desc[UR6][R4.64+-0x10] ;  /* 0xfffff006041a7981 */ /* 0x001ea8000c1e1900 */
[----:B------:R-:W3:Y:S04]  /*0250*/  LDG.E R20, desc[UR6][R4.64+-0xc] ;  /* 0xfffff40604147981 */ /* 0x000ee8000c1e1900 */
[----:B------:R-:W4:Y:S01]  /*0260*/  LDG.E R27, desc[UR6][R4.64+-0x8] ;  /* 0xfffff806041b7981 */ /* 0x000f22000c1e1900 */
[----:B-1----:R-:W-:-:S05]  /*0270*/  IMAD.WIDE R12, R23, 0x4, R12 ;  /* 0x00000004170c7825 */ /* 0x002fca00078e020c */
[----:B------:R0:W2:Y:S01]  /*0280*/  LDG.E R22, desc[UR6][R12.64] ;  /* 0x000000060c167981 */ /* 0x0000a2000c1e1900 */
[----:B------:R-:W-:-:S05]  /*0290*/  IMAD.WIDE R14, R2, 0x4, R12 ;  /* 0x00000004020e7825 */ /* 0x000fca00078e020c */
[----:B------:R1:W3:Y:S01]  /*02a0*/  LDG.E R25, desc[UR6][R14.64] ;  /* 0x000000060e197981 */ /* 0x0002e2000c1e1900 */
[----:B------:R-:W-:-:S04]  /*02b0*/  IMAD.WIDE R6, R2, 0x4, R14 ;  /* 0x0000000402067825 */ /* 0x000fc800078e020e */
[C---:B------:R-:W-:Y:S02]  /*02c0*/  IMAD.WIDE R8, R2.reuse, 0x4, R6 ;  /* 0x0000000402087825 */ /* 0x040fe400078e0206 */
[----:B------:R-:W4:Y:S02]  /*02d0*/  LDG.E R6, desc[UR6][R6.64] ;  /* 0x0000000606067981 */ /* 0x000f24000c1e1900 */
[C---:B------:R-:W-:Y:S02]  /*02e0*/  IMAD.WIDE R10, R2.reuse, 0x4, R8 ;  /* 0x00000004020a7825 */ /* 0x040fe400078e0208 */
[----:B------:R5:W4:Y:S02]  /*02f0*/  LDG.E R28, desc[UR6][R8.64] ;  /* 0x00000006081c7981 */ /* 0x000b24000c1e1900 */
[C---:B0-----:R-:W-:Y:S02]  /*0300*/  IMAD.WIDE R12, R2.reuse, 0x4, R10 ;  /* 0x00000004020c7825 */ /* 0x041fe400078e020a */
[----:B------:R-:W4:Y:S02]  /*0310*/  LDG.E R7, desc[UR6][R10.64] ;  /* 0x000000060a077981 */ /* 0x000f24000c1e1900 */
[----:B-1----:R-:W-:-:S02]  /*0320*/  IMAD.WIDE R14, R2, 0x4, R12 ;  /* 0x00000004020e7825 */ /* 0x002fc400078e020c */
[----:B------:R-:W4:Y:S02]  /*0330*/  LDG.E R11, desc[UR6][R4.64+-0x4] ;  /* 0xfffffc06040b7981 */ /* 0x000f24000c1e1900 */
[----:B-----5:R-:W-:Y:S02]  /*0340*/  IMAD.WIDE R8, R2, 0x4, R14 ;  /* 0x0000000402087825 */ /* 0x020fe400078e020e */
[----:B------:R-:W5:Y:S04]  /*0350*/  LDG.E R10, desc[UR6][R4.64+0x8] ;  /* 0x00000806040a7981 */ /* 0x000f68000c1e1900 */
[----:B------:R-:W5:Y:S01]  /*0360*/  LDG.E R9, desc[UR6][R8.64] ;  /* 0x0000000608097981 */ /* 0x000f62000c1e1900 */
[----:B--2---:R-:W-:-:S03]  /*0370*/  IMAD R22, R26, R22, R29 ;  /* 0x000000161a167224 */ /* 0x004fc600078e021d */
[----:B------:R-:W2:Y:S04]  /*0380*/  LDG.E R29, desc[UR6][R4.64] ;  /* 0x00000006041d7981 */ /* 0x000ea8000c1e1900 */
[----:B------:R-:W5:Y:S04]  /*0390*/  LDG.E R26, desc[UR6][R12.64] ;  /* 0x000000060c1a7981 */ /* 0x000f68000c1e1900 */
[----:B------:R-:W5:Y:S04]  /*03a0*/  LDG.E R13, desc[UR6][R4.64+0x4] ;  /* 0x00000406040d7981 */ /* 0x000f68000c1e1900 */
[----:B------:R0:W5:Y:S04]  /*03b0*/  LDG.E R12, desc[UR6][R4.64+0xc] ;  /* 0x00000c06040c7981 */ /* 0x000168000c1e1900 */
[----:B------:R-:W0:Y:S01]  /*03c0*/  LDG.E R5, desc[UR6][R14.64] ;  /* 0x000000060e057981 */ /* 0x000e22000c1e1900 */
[----:B---3--:R-:W-:Y:S01]  /*03d0*/  IMAD R20, R20, R25, R22 ;  /* 0x0000001914147224 */ /* 0x008fe200078e0216 */
[----:B------:R-:W-:-:S03]  /*03e0*/  IADD3 R18, PT, PT, R18, 0x8, RZ ;  /* 0x0000000812127810 */ /* 0x000fc60007ffe0ff */
[----:B----4-:R-:W-:Y:S01]  /*03f0*/  IMAD R6, R27, R6, R20 ;  /* 0x000000061b067224 */ /* 0x010fe200078e0214 */
[----:B------:R-:W-:-:S03]  /*0400*/  ISETP.NE.AND P1, PT, R18, RZ, PT ;  /* 0x000000ff1200720c */ /* 0x000fc60003f25270 */
[----:B------:R-:W-:Y:S01]  /*0410*/  IMAD R6, R11, R28, R6 ;  /* 0x0000001c0b067224 */ /* 0x000fe200078e0206 */
[----:B------:R-:W-:Y:S02]  /*0420*/  LEA R23, R2, R23, 0x3 ;  /* 0x0000001702177211 */ /* 0x000fe400078e18ff */
[----:B------:R-:W-:Y:S01]  /*0430*/  IADD3 R16, PT, PT, R16, 0x8, RZ ;  /* 0x0000000810107810 */ /* 0x000fe20007ffe0ff */
[----:B--2---:R-:W-:-:S04]  /*0440*/  IMAD R6, R29, R7, R6 ;  /* 0x000000071d067224 */ /* 0x004fc800078e0206 */
[----:B-----5:R-:W-:-:S04]  /*0450*/  IMAD R6, R13, R26, R6 ;  /* 0x0000001a0d067224 */ /* 0x020fc800078e0206 */
[----:B0-----:R-:W-:-:S04]  /*0460*/  IMAD R5, R10, R5, R6 ;  /* 0x000000050a057224 */ /* 0x001fc800078e0206 */
[----:B------:R-:W-:Y:S01]  /*0470*/  IMAD R29, R12, R9, R5 ;  /* 0x000000090c1d7224 */ /* 0x000fe200078e0205 */
[----:B------:R-:W-:Y:S06]  /*0480*/  @P1 BRA `(.L_x_2) ;  /* 0xfffffffc005c1947 */ /* 0x000fec000383ffff */
.L_x_1:
[----:B------:R-:W-:Y:S05]  /*0490*/  @!P0 BRA `(.L_x_0) ;  /* 0x0000000000d48947 */ /* 0x000fea0003800000 */
[----:B------:R-:W-:Y:S02]  /*04a0*/  ISETP.GE.U32.AND P0, PT, R24, 0x4, PT ;  /* 0x000000041800780c */ /* 0x000fe40003f06070 */
[----:B------:R-:W-:-:S04]  /*04b0*/  LOP3.LUT R15, R3, 0x3, RZ, 0xc0, !PT ;  /* 0x00000003030f7812 */ /* 0x000fc800078ec0ff */
[----:B------:R-:W-:-:S07]  /*04c0*/  ISETP.NE.AND P1, PT, R15, RZ, PT ;  /* 0x000000ff0f00720c */ /* 0x000fce0003f25270 */
[----:B------:R-:W-:Y:S06]  /*04d0*/  @!P0 BRA `(.L_x_3) ;  /* 0x0000000000588947 */ /* 0x000fec0003800000 */
[----:B------:R-:W1:Y:S01]  /*04e0*/  LDC.64 R10, c[0x0][0x388] ;  /* 0x0000e200ff0a7b82 */ /* 0x000e620000000a00 */
[----:B------:R-:W-:Y:S01]  /*04f0*/  IMAD R9, R21, R2, R19 ;  /* 0x0000000215097224 */ /* 0x000fe200078e0213 */
[----:B------:R-:W-:-:S06]  /*0500*/  IADD3 R7, PT, PT, R0, R21, RZ ;  /* 0x0000001500077210 */ /* 0x000fcc0007ffe0ff */
[----:B------:R-:W2:Y:S01]  /*0510*/  LDC.64 R4, c[0x0][0x380] ;  /* 0x0000e000ff047b82 */ /* 0x000ea20000000a00 */
[----:B-1----:R-:W-:-:S04]  /*0520*/  IMAD.WIDE R10, R9, 0x4, R10 ;  /* 0x00000004090a7825 */ /* 0x002fc800078e020a */
[----:B------:R-:W-:Y:S02]  /*0530*/  IMAD.WIDE R12, R2, 0x4, R10 ;  /* 0x00000004020c7825 */ /* 0x000fe400078e020a */
[----:B0-----:R-:W3:Y:S02]  /*0540*/  LDG.E R10, desc[UR6][R10.64] ;  /* 0x000000060a0a7981 */ /* 0x001ee4000c1e1900 */
[----:B--2---:R-:W-:-:S04]  /*0550*/  IMAD.WIDE R4, R7, 0x4, R4 ;  /* 0x0000000407047825 */ /* 0x004fc800078e0204 */
[C---:B------:R-:W-:Y:S01]  /*0560*/  IMAD.WIDE R6, R2.reuse, 0x4, R12 ;  /* 0x0000000402067825 */ /* 0x040fe200078e020c */
[----:B------:R-:W3:Y:S04]  /*0570*/  LDG.E R14, desc[UR6][R4.64] ;  /* 0x00000006040e7981 */ /* 0x000ee8000c1e1900 */
[----:B------:R-:W2:Y:S01]  /*0580*/  LDG.E R12, desc[UR6][R12.64] ;  /* 0x000000060c0c7981 */ /* 0x000ea2000c1e1900 */
[----:B------:R-:W-:-:S03]  /*0590*/  IMAD.WIDE R8, R2, 0x4, R6 ;  /* 0x0000000402087825 */ /* 0x000fc600078e0206 */
[----:B------:R-:W2:Y:S04]  /*05a0*/  LDG.E R23, desc[UR6][R4.64+0x4] ;  /* 0x0000040604177981 */ /* 0x000ea8000c1e1900 */
[----:B------:R-:W4:Y:S04]  /*05b0*/  LDG.E R16, desc[UR6][R6.64] ;  /* 0x0000000606107981 */ /* 0x000f28000c1e1900 */
[----:B------:R-:W4:Y:S04]  /*05c0*/  LDG.E R25, desc[UR6][R4.64+0x8] ;  /* 0x0000080604197981 */ /* 0x000f28000c1e1900 */
[----:B------:R-:W5:Y:S04]  /*05d0*/  LDG.E R27, desc[UR6][R4.64+0xc] ;  /* 0x00000c06041b7981 */ /* 0x000f68000c1e1900 */
[----:B------:R-:W5:Y:S01]  /*05e0*/  LDG.E R8, desc[UR6][R8.64] ;  /* 0x0000000608087981 */ /* 0x000f62000c1e1900 */
[----:B------:R-:W-:Y:S01]  /*05f0*/  IADD3 R21, PT, PT, R21, 0x4, RZ ;  /* 0x0000000415157810 */ /* 0x000fe20007ffe0ff */
[----:B---3--:R-:W-:-:S04]  /*0600*/  IMAD R14, R14, R10, R29 ;  /* 0x0000000a0e0e7224 */ /* 0x008fc800078e021d */
[----:B--2---:R-:W-:-:S04]  /*0610*/  IMAD R14, R23, R12, R14 ;  /* 0x0000000c170e7224 */ /* 0x004fc800078e020e */
[----:B----4-:R-:W-:-:S04]  /*0620*/  IMAD R14, R25, R16, R14 ;  /* 0x00000010190e7224 */ /* 0x010fc800078e020e */
[----:B-----5:R-:W-:-:S07]  /*0630*/  IMAD R29, R27, R8, R14 ;  /* 0x000000081b1d7224 */ /* 0x020fce00078e020e */
.L_x_3:
[----:B------:R-:W-:Y:S05]  /*0640*/  @!P1 BRA `(.L_x_0) ;  /* 0x0000000000689947 */ /* 0x000fea0003800000 */
[----:B------:R-:W1:Y:S01]  /*0650*/  LDC.64 R10, c[0x0][0x388] ;  /* 0x0000e200ff0a7b82 */ /* 0x000e620000000a00 */
[----:B------:R-:W-:Y:S02]  /*0660*/  ISETP.NE.AND P0, PT, R15, 0x1, PT ;  /* 0x000000010f00780c */ /* 0x000fe40003f05270 */
[----:B------:R-:W-:-:S04]  /*0670*/  LOP3.LUT R3, R3, 0x1, RZ, 0xc0, !PT ;  /* 0x0000000103037812 */ /* 0x000fc800078ec0ff */
[----:B------:R-:W-:Y:S01]  /*0680*/  ISETP.NE.U32.AND P1, PT, R3, 0x1, PT ;  /* 0x000000010300780c */ /* 0x000fe20003f25070 */
[----:B------:R-:W2:Y:S06]  /*0690*/  LDC.64 R8, c[0x0][0x380] ;  /* 0x0000e000ff087b82 */ /* 0x000eac0000000a00 */
[C---:B------:R-:W-:Y:S01]  /*06a0*/  @P0 IMAD R13, R21.reuse, R2, R19 ;  /* 0x00000002150d0224 */ /* 0x040fe200078e0213 */
[----:B------:R-:W-:Y:S01]  /*06b0*/  @P0 IADD3 R3, PT, PT, R0, R21, RZ ;  /* 0x0000001500030210 */ /* 0x000fe20007ffe0ff */
[----:B------:R-:W3:Y:S01]  /*06c0*/  LDC.64 R6, c[0x0][0x380] ;  /* 0x0000e000ff067b82 */ /* 0x000ee20000000a00 */
[----:B------:R-:W-:-:S07]  /*06d0*/  @P0 IADD3 R21, PT, PT, R21, 0x2, RZ ;  /* 0x0000000215150810 */ /* 0x000fce0007ffe0ff */
[----:B------:R-:W4:Y:S01]  /*06e0*/  LDC.64 R4, c[0x0][0x388] ;  /* 0x0000e200ff047b82 */ /* 0x000f220000000a00 */
[----:B-1----:R-:W-:Y:S01]  /*06f0*/  @P0 IMAD.WIDE R10, R13, 0x4, R10 ;  /* 0x000000040d0a0825 */ /* 0x002fe200078e020a */
[----:B------:R-:W-:-:S03]  /*0700*/  @!P1 IADD3 R13, PT, PT, R0, R21, RZ ;  /* 0x00000015000d9210 */ /* 0x000fc60007ffe0ff */
[----:B------:R-:W-:Y:S01]  /*0710*/  @!P1 IMAD R21, R21, R2, R19 ;  /* 0x0000000215159224 */ /* 0x000fe200078e0213 */
[----:B0-----:R-:W5:Y:S01]  /*0720*/  @P0 LDG.E R12, desc[UR6][R10.64] ;  /* 0x000000060a0c0981 */ /* 0x001f62000c1e1900 */
[----:B--2---:R-:W-:-:S04]  /*0730*/  @P0 IMAD.WIDE R8, R3, 0x4, R8 ;  /* 0x0000000403080825 */ /* 0x004fc800078e0208 */
[----:B------:R-:W-:Y:S01]  /*0740*/  @P0 IMAD.WIDE R2, R2, 0x4, R10 ;  /* 0x0000000402020825 */ /* 0x000fe200078e020a */
[----:B------:R-:W5:Y:S03]  /*0750*/  @P0 LDG.E R0, desc[UR6][R8.64] ;  /* 0x0000000608000981 */ /* 0x000f66000c1e1900 */
[----:B---3--:R-:W-:Y:S01]  /*0760*/  @!P1 IMAD.WIDE R6, R13, 0x4, R6 ;  /* 0x000000040d069825 */ /* 0x008fe200078e0206 */
[----:B------:R-:W2:Y:S04]  /*0770*/  @P0 LDG.E R15, desc[UR6][R8.64+0x4] ;  /* 0x00000406080f0981 */ /* 0x000ea8000c1e1900 */
[----:B------:R-:W2:Y:S01]  /*0780*/  @P0 LDG.E R2, desc[UR6][R2.64] ;  /* 0x0000000602020981 */ /* 0x000ea2000c1e1900 */
[----:B----4-:R-:W-:-:S03]  /*0790*/  @!P1 IMAD.WIDE R4, R21, 0x4, R4 ;  /* 0x0000000415049825 */ /* 0x010fc600078e0204 */
[----:B------:R-:W3:Y:S04]  /*07a0*/  @!P1 LDG.E R6, desc[UR6][R6.64] ;  /* 0x0000000606069981 */ /* 0x000ee8000c1e1900 */
[----:B------:R-:W3:Y:S01]  /*07b0*/  @!P1 LDG.E R4, desc[UR6][R4.64] ;  /* 0x0000000604049981 */ /* 0x000ee2000c1e1900 */
[----:B-----5:R-:W-:-:S04]  /*07c0*/  @P0 IMAD R0, R0, R12, R29 ;  /* 0x0000000c00000224 */ /* 0x020fc800078e021d */
[----:B--2---:R-:W-:-:S04]  /*07d0*/  @P0 IMAD R29, R15, R2, R0 ;  /* 0x000000020f1d0224 */ /* 0x004fc800078e0200 */
[----:B---3--:R-:W-:-:S07]  /*07e0*/  @!P1 IMAD R29, R6, R4, R29 ;  /* 0x00000004061d9224 */ /* 0x008fce00078e021d */
.L_x_0:
[----:B------:R-:W1:Y:S01]  /*07f0*/  LDC.64 R2, c[0x0][0x390] ;  /* 0x0000e400ff027b82 */ /* 0x000e620000000a00 */
[----:B------:R-:W-:-:S04]  /*0800*/  IMAD R17, R17, 0x3, R19 ;  /* 0x0000000311117824 */ /* 0x000fc800078e0213 */
[----:B-1----:R-:W-:-:S05]  /*0810*/  IMAD.WIDE R2, R17, 0x4, R2 ;  /* 0x0000000411027825 */ /* 0x002fca00078e0202 */
[----:B0-----:R-:W-:Y:S01]  /*0820*/  STG.E desc[UR6][R2.64], R29 ;  /* 0x0000001d02007986 */ /* 0x001fe2000c101906 */
[----:B------:R-:W-:Y:S05]  /*0830*/  EXIT ;  /* 0x000000000000794d */ /* 0x000fea0003800000 */
.L_x_4:
[----:B------:R-:W-:-:S00]  /*0840*/  BRA `(.L_x_4) ;  /* 0xfffffffc00fc7947 */ /* 0x000fc0000383ffff */
[----:B------:R-:W-:-:S00]  /*0850*/  NOP ;  /* 0x0000000000007918 */ /* 0x000fc00000000000 */
        /* <DEDUP_REMOVED lines=10> */
.L_x_5:


//--------------------- .nv.shared.reserved.0     --------------------------
	.section	.nv.shared.reserved.0,"aw",@nobits
	.weak		__nv_reservedSMEM_offset_0_alias
	.size		__nv_reservedSMEM_offset_0_alias, 0, 64
	.other		__nv_reservedSMEM_offset_0_alias,@"STO_CUDA_RESERVED_SHARED STV_DEFAULT"
__nv_reservedSMEM_offset_0_alias:
	.zero		0
	.zero		64


//--------------------- .nv.constant0._Z8mykernelPiS_S_ii --------------------------
	.section	.nv.constant0._Z8mykernelPiS_S_ii,"a",@progbits
	.sectionflags	@""
	.align	4
.nv.constant0._Z8mykernelPiS_S_ii:
	.zero		928


//--------------------- SYMBOLS --------------------------

	.type		.nv.reservedSmem.offset0,@object
	.size		.nv.reservedSmem.offset0,0x4
